//
// Generated by NVIDIA NVVM Compiler
//
// Compiler Build ID: CL-36424714
// Cuda compilation tools, release 13.0, V13.0.88
// Based on NVVM 20.0.0
//

.version 9.0
.target sm_100
.address_size 64

	// .globl	_Z10mandelbrotyyiPh

.visible .entry _Z10mandelbrotyyiPh(
	.param .u64 _Z10mandelbrotyyiPh_param_0,
	.param .u64 _Z10mandelbrotyyiPh_param_1,
	.param .u32 _Z10mandelbrotyyiPh_param_2,
	.param .u64 .ptr .align 1 _Z10mandelbrotyyiPh_param_3
)
{
	.reg .pred 	%p<25>;
	.reg .b16 	%rs<4>;
	.reg .b32 	%r<23>;
	.reg .b32 	%f<30>;
	.reg .b64 	%rd<27>;

	ld.param.u64 	%rd16, [_Z10mandelbrotyyiPh_param_0];
	ld.param.u64 	%rd17, [_Z10mandelbrotyyiPh_param_1];
	ld.param.u32 	%r6, [_Z10mandelbrotyyiPh_param_2];
	ld.param.u64 	%rd18, [_Z10mandelbrotyyiPh_param_3];
	mov.u32 	%r7, %ctaid.x;
	mov.u32 	%r1, %ntid.x;
	mov.u32 	%r8, %tid.x;
	mad.lo.s32 	%r9, %r7, %r1, %r8;
	mul.lo.s64 	%rd19, %rd17, %rd16;
	shr.u64 	%rd1, %rd19, 3;
	cvt.s64.s32 	%rd24, %r9;
	setp.le.u64 	%p1, %rd1, %rd24;
	@%p1 bra 	$L__BB0_13;
	mov.u32 	%r10, %nctaid.x;
	mul.lo.s32 	%r11, %r1, %r10;
	cvt.s64.s32 	%rd3, %r11;
	cvt.rn.f32.u64 	%f1, %rd16;
	cvt.rn.f32.u64 	%f2, %rd17;
	cvta.to.global.u64 	%rd4, %rd18;
	cvt.u32.u64 	%r13, %rd16;
$L__BB0_2:
	shl.b64 	%rd6, %rd24, 3;
	add.s64 	%rd7, %rd4, %rd24;
	mov.b32 	%r21, 0;
$L__BB0_3:
	cvt.u64.u32 	%rd20, %r21;
	add.s64 	%rd8, %rd6, %rd20;
	or.b64  	%rd21, %rd8, %rd16;
	and.b64  	%rd22, %rd21, -4294967296;
	setp.ne.s64 	%p2, %rd22, 0;
	@%p2 bra 	$L__BB0_5;
	cvt.u32.u64 	%r14, %rd8;
	div.u32 	%r15, %r14, %r13;
	mul.lo.s32 	%r16, %r15, %r13;
	sub.s32 	%r17, %r14, %r16;
	cvt.u64.u32 	%rd25, %r15;
	cvt.u64.u32 	%rd26, %r17;
	bra.uni 	$L__BB0_6;
$L__BB0_5:
	div.u64 	%rd25, %rd8, %rd16;
	mul.lo.s64 	%rd23, %rd25, %rd16;
	sub.s64 	%rd26, %rd8, %rd23;
$L__BB0_6:
	setp.lt.s32 	%p3, %r6, 1;
	cvt.rn.f32.u64 	%f13, %rd26;
	mul.f32 	%f14, %f13, 0f40400000;
	div.rn.f32 	%f15, %f14, %f1;
	add.f32 	%f3, %f15, 0fC0000000;
	cvt.rn.f32.u64 	%f16, %rd25;
	add.f32 	%f17, %f16, %f16;
	div.rn.f32 	%f18, %f17, %f2;
	add.f32 	%f4, %f18, 0fBF800000;
	setp.lt.f32 	%p4, %f3, 0f40000000;
	setp.gt.f32 	%p5, %f3, 0fC0400000;
	and.pred  	%p6, %p4, %p5;
	not.pred 	%p8, %p6;
	or.pred  	%p9, %p3, %p8;
	abs.f32 	%f29, %f4;
	setp.geu.f32 	%p10, %f29, 0f40000000;
	or.pred  	%p11, %p9, %p10;
	mov.f32 	%f28, %f3;
	@%p11 bra 	$L__BB0_9;
	mov.b32 	%r22, 0;
	mov.f32 	%f26, %f4;
	mov.f32 	%f27, %f3;
$L__BB0_8:
	mul.f32 	%f20, %f27, %f27;
	mul.f32 	%f21, %f26, %f26;
	sub.f32 	%f22, %f20, %f21;
	add.f32 	%f28, %f3, %f22;
	add.f32 	%f23, %f27, %f27;
	fma.rn.f32 	%f26, %f23, %f26, %f4;
	add.s32 	%r22, %r22, 1;
	setp.lt.s32 	%p12, %r22, %r6;
	setp.lt.f32 	%p13, %f28, 0f40000000;
	setp.gt.f32 	%p14, %f28, 0fC0400000;
	and.pred  	%p15, %p13, %p14;
	and.pred  	%p17, %p12, %p15;
	abs.f32 	%f29, %f26;
	setp.lt.f32 	%p18, %f29, 0f40000000;
	and.pred  	%p19, %p17, %p18;
	mov.f32 	%f27, %f28;
	@%p19 bra 	$L__BB0_8;
$L__BB0_9:
	setp.geu.f32 	%p20, %f28, 0fC0400000;
	max.f32 	%f25, %f28, %f29;
	setp.leu.f32 	%p21, %f25, 0f40000000;
	and.pred  	%p22, %p21, %p20;
	@%p22 bra 	$L__BB0_11;
	mov.b32 	%r19, 128;
	shr.u32 	%r20, %r19, %r21;
	ld.global.u8 	%rs1, [%rd7];
	cvt.u16.u32 	%rs2, %r20;
	or.b16  	%rs3, %rs1, %rs2;
	st.global.u8 	[%rd7], %rs3;
$L__BB0_11:
	add.s32 	%r21, %r21, 1;
	setp.ne.s32 	%p23, %r21, 8;
	@%p23 bra 	$L__BB0_3;
	add.s64 	%rd24, %rd24, %rd3;
	setp.lt.u64 	%p24, %rd24, %rd1;
	@%p24 bra 	$L__BB0_2;
$L__BB0_13:
	ret;

}


// ===== COMPILED SASS (sm_100) =====

	.target	sm_100

	.elftype	@"ET_EXEC"


//--------------------- .note.nv.tkinfo           --------------------------
	.section	.note.nv.tkinfo,"",@"SHT_NOTE"
	.sectionflags	@"SHF_NOTE_NV_TKINFO"
	.tkinfo
        /*0018*/ 	.word	0x00000002
        /*0030*/ 	.string	""
        /*0030*/ 	.string	"ptxas"
        /*0030*/ 	.string	"Cuda compilation tools, release 13.0, V13.0.88"
        /*0030*/ 	.string	"Build cuda_13.0.r13.0/compiler.36424714_0"
        /*0030*/ 	.string	"-arch sm_100 -m 64 "



//--------------------- .note.nv.cuinfo           --------------------------
	.section	.note.nv.cuinfo,"",@"SHT_NOTE"
	.sectionflags	@"SHF_NOTE_NV_CUINFO"
        /*0018*/ 	.short	0x0002
        /*001a*/ 	.short	0x0064
        /*001c*/ 	.short	0x0082
	.zero		2


//--------------------- .nv.info                  --------------------------
	.section	.nv.info,"",@"SHT_CUDA_INFO"
	.align	4


	//----- nvinfo : EIATTR_REGCOUNT
	.align		4
        /*0000*/ 	.byte	0x04, 0x2f
        /*0002*/ 	.short	(.L_1 - .L_0)
	.align		4
.L_0:
        /*0004*/ 	.word	index@(_Z10mandelbrotyyiPh)
        /*0008*/ 	.word	0x0000001c


	//----- nvinfo : EIATTR_FRAME_SIZE
	.align		4
.L_1:
        /*000c*/ 	.byte	0x04, 0x11
        /*000e*/ 	.short	(.L_3 - .L_2)
	.align		4
.L_2:
        /*0010*/ 	.word	index@($__internal_1_$__cuda_sm3x_div_rn_noftz_f32_slowpath)
        /*0014*/ 	.word	0x00000000


	//----- nvinfo : EIATTR_FRAME_SIZE
	.align		4
.L_3:
        /*0018*/ 	.byte	0x04, 0x11
        /*001a*/ 	.short	(.L_5 - .L_4)
	.align		4
.L_4:
        /*001c*/ 	.word	index@($__internal_0_$__cuda_sm20_div_u64)
        /*0020*/ 	.word	0x00000000


	//----- nvinfo : EIATTR_FRAME_SIZE
	.align		4
.L_5:
        /*0024*/ 	.byte	0x04, 0x11
        /*0026*/ 	.short	(.L_7 - .L_6)
	.align		4
.L_6:
        /*0028*/ 	.word	index@(_Z10mandelbrotyyiPh)
        /*002c*/ 	.word	0x00000000


	//----- nvinfo : EIATTR_MIN_STACK_SIZE
	.align		4
.L_7:
        /*0030*/ 	.byte	0x04, 0x12
        /*0032*/ 	.short	(.L_9 - .L_8)
	.align		4
.L_8:
        /*0034*/ 	.word	index@(_Z10mandelbrotyyiPh)
        /*0038*/ 	.word	0x00000000
.L_9:


//--------------------- .nv.compat                --------------------------
	.section	.nv.compat,"",@"SHT_CUDA_COMPAT_INFO"
	.align	4
        /*0000*/ 	.byte	0x02, 0x09, 0x00, 0x00, 0x02, 0x02, 0x01, 0x00, 0x02, 0x05, 0x05, 0x00, 0x03, 0x07, 0x01, 0x01
        /*0010*/ 	.byte	0x02, 0x03, 0x00, 0x00, 0x02, 0x06, 0x01, 0x00, 0x04, 0x0b, 0x08, 0x00, 0x01, 0x00, 0x00, 0x00
        /*0020*/ 	.byte	0x00, 0x00, 0x00, 0x00


//--------------------- .nv.info._Z10mandelbrotyyiPh --------------------------
	.section	.nv.info._Z10mandelbrotyyiPh,"",@"SHT_CUDA_INFO"
	.sectionflags	@""
	.align	4


	//----- nvinfo : EIATTR_CUDA_API_VERSION
	.align		4
        /*0000*/ 	.byte	0x04, 0x37
        /*0002*/ 	.short	(.L_11 - .L_10)
.L_10:
        /*0004*/ 	.word	0x00000082


	//----- nvinfo : EIATTR_KPARAM_INFO
	.align		4
.L_11:
        /*0008*/ 	.byte	0x04, 0x17
        /*000a*/ 	.short	(.L_13 - .L_12)
.L_12:
        /*000c*/ 	.word	0x00000000
        /*0010*/ 	.short	0x0003
        /*0012*/ 	.short	0x0018
        /*0014*/ 	.byte	0x00, 0xf5, 0x21, 0x00


	//----- nvinfo : EIATTR_KPARAM_INFO
	.align		4
.L_13:
        /*0018*/ 	.byte	0x04, 0x17
        /*001a*/ 	.short	(.L_15 - .L_14)
.L_14:
        /*001c*/ 	.word	0x00000000
        /*0020*/ 	.short	0x0002
        /*0022*/ 	.short	0x0010
        /*0024*/ 	.byte	0x00, 0xf0, 0x11, 0x00


	//----- nvinfo : EIATTR_KPARAM_INFO
	.align		4
.L_15:
        /*0028*/ 	.byte	0x04, 0x17
        /*002a*/ 	.short	(.L_17 - .L_16)
.L_16:
        /*002c*/ 	.word	0x00000000
        /*0030*/ 	.short	0x0001
        /*0032*/ 	.short	0x0008
        /*0034*/ 	.byte	0x00, 0xf0, 0x21, 0x00


	//----- nvinfo : EIATTR_KPARAM_INFO
	.align		4
.L_17:
        /*0038*/ 	.byte	0x04, 0x17
        /*003a*/ 	.short	(.L_19 - .L_18)
.L_18:
        /*003c*/ 	.word	0x00000000
        /*0040*/ 	.short	0x0000
        /*0042*/ 	.short	0x0000
        /*0044*/ 	.byte	0x00, 0xf0, 0x21, 0x00


	//----- nvinfo : EIATTR_SPARSE_MMA_MASK
	.align		4
.L_19:
        /*0048*/ 	.byte	0x03, 0x50
        /*004a*/ 	.short	0x0000


	//----- nvinfo : EIATTR_MAXREG_COUNT
	.align		4
        /*004c*/ 	.byte	0x03, 0x1b
        /*004e*/ 	.short	0x00ff


	//----- nvinfo : EIATTR_MERCURY_ISA_VERSION
	.align		4
        /*0050*/ 	.byte	0x03, 0x5f
        /*0052*/ 	.short	0x0101


	//----- nvinfo : EIATTR_VRC_CTA_INIT_COUNT
	.align		4
        /*0054*/ 	.byte	0x02, 0x4a
	.zero		1
	.zero		1


	//----- nvinfo : EIATTR_EXIT_INSTR_OFFSETS
	.align		4
        /*0058*/ 	.byte	0x04, 0x1c
        /*005a*/ 	.short	(.L_21 - .L_20)


	//   ....[0]....
.L_20:
        /*005c*/ 	.word	0x00000100


	//   ....[1]....
        /*0060*/ 	.word	0x00000970


	//----- nvinfo : EIATTR_CRS_STACK_SIZE
	.align		4
.L_21:
        /*0064*/ 	.byte	0x04, 0x1e
        /*0066*/ 	.short	(.L_23 - .L_22)
.L_22:
        /*0068*/ 	.word	0x00000000


	//----- nvinfo : EIATTR_CBANK_PARAM_SIZE
	.align		4
.L_23:
        /*006c*/ 	.byte	0x03, 0x19
        /*006e*/ 	.short	0x0020


	//----- nvinfo : EIATTR_PARAM_CBANK
	.align		4
        /*0070*/ 	.byte	0x04, 0x0a
        /*0072*/ 	.short	(.L_25 - .L_24)
	.align		4
.L_24:
        /*0074*/ 	.word	index@(.nv.constant0._Z10mandelbrotyyiPh)
        /*0078*/ 	.short	0x0380
        /*007a*/ 	.short	0x0020


	//----- nvinfo : EIATTR_SW_WAR
	.align		4
.L_25:
        /*007c*/ 	.byte	0x04, 0x36
        /*007e*/ 	.short	(.L_27 - .L_26)
.L_26:
        /*0080*/ 	.word	0x00000008
.L_27:


//--------------------- .nv.callgraph             --------------------------
	.section	.nv.callgraph,"",@"SHT_CUDA_CALLGRAPH"
	.align	4
	.sectionentsize	8
	.align		4
        /*0000*/ 	.word	0x00000000
	.align		4
        /*0004*/ 	.word	0xffffffff
	.align		4
        /*0008*/ 	.word	0x00000000
	.align		4
        /*000c*/ 	.word	0xfffffffe
	.align		4
        /*0010*/ 	.word	0x00000000
	.align		4
        /*0014*/ 	.word	0xfffffffd
	.align		4
        /*0018*/ 	.word	0x00000000
	.align		4
        /*001c*/ 	.word	0xfffffffc


//--------------------- .text._Z10mandelbrotyyiPh --------------------------
	.section	.text._Z10mandelbrotyyiPh,"ax",@progbits
	.align	128
        .global         _Z10mandelbrotyyiPh
        .type           _Z10mandelbrotyyiPh,@function
        .size           _Z10mandelbrotyyiPh,(.L_x_27 - _Z10mandelbrotyyiPh)
        .other          _Z10mandelbrotyyiPh,@"STO_CUDA_ENTRY STV_DEFAULT"
_Z10mandelbrotyyiPh:
.text._Z10mandelbrotyyiPh:
[----:B------:R-:W-:Y:S01]  /*0000*/  LDC R1, c[0x0][0x37c] ;  /* 0x0000df00ff017b82 */ /* 0x000fe20000000800 */
[----:B------:R-:W0:Y:S01]  /*0010*/  LDCU.128 UR8, c[0x0][0x380] ;  /* 0x00007000ff0877ac */ /* 0x000e220008000c00 */
[----:B------:R-:W1:Y:S06]  /*0020*/  S2R R3, SR_TID.X ;  /* 0x0000000000037919 */ /* 0x000e6c0000002100 */
[----:B------:R-:W1:Y:S08]  /*0030*/  S2UR UR7, SR_CTAID.X ;  /* 0x00000000000779c3 */ /* 0x000e700000002500 */
[----:B------:R-:W1:Y:S01]  /*0040*/  LDC R12, c[0x0][0x360] ;  /* 0x0000d800ff0c7b82 */ /* 0x000e620000000800 */
[----:B0-----:R-:W-:-:S02]  /*0050*/  UIMAD UR6, UR11, UR8, URZ ;  /* 0x000000080b0672a4 */ /* 0x001fc4000f8e02ff */
[----:B------:R-:W-:Y:S02]  /*0060*/  UIMAD.WIDE.U32 UR4, UR10, UR8, URZ ;  /* 0x000000080a0472a5 */ /* 0x000fe4000f8e00ff */
[----:B------:R-:W-:-:S04]  /*0070*/  UIMAD UR6, UR10, UR9, UR6 ;  /* 0x000000090a0672a4 */ /* 0x000fc8000f8e0206 */
[----:B------:R-:W-:-:S04]  /*0080*/  UIADD3 UR5, UPT, UPT, UR5, UR6, URZ ;  /* 0x0000000605057290 */ /* 0x000fc8000fffe0ff */
[----:B------:R-:W-:Y:S02]  /*0090*/  USHF.R.U64 UR4, UR4, 0x3, UR5 ;  /* 0x0000000304047899 */ /* 0x000fe40008001205 */
[----:B------:R-:W-:Y:S01]  /*00a0*/  USHF.R.U32.HI UR5, URZ, 0x3, UR5 ;  /* 0x00000003ff057899 */ /* 0x000fe20008011605 */
[----:B-1----:R-:W-:-:S05]  /*00b0*/  IMAD R10, R12, UR7, R3 ;  /* 0x000000070c0a7c24 */ /* 0x002fca000f8e0203 */
[----:B------:R-:W-:Y:S01]  /*00c0*/  IMAD.U32 R0, RZ, RZ, UR5 ;  /* 0x00000005ff007e24 */ /* 0x000fe2000f8e00ff */
[----:B------:R-:W-:Y:S02]  /*00d0*/  SHF.R.S32.HI R15, RZ, 0x1f, R10 ;  /* 0x0000001fff0f7819 */ /* 0x000fe4000001140a */
[----:B------:R-:W-:-:S04]  /*00e0*/  ISETP.LT.U32.AND P0, PT, R10, UR4, PT ;  /* 0x000000040a007c0c */ /* 0x000fc8000bf01070 */
[----:B------:R-:W-:-:S13]  /*00f0*/  ISETP.GT.U32.AND.EX P0, PT, R0, R15, PT, P0 ;  /* 0x0000000f0000720c */ /* 0x000fda0003f04100 */
[----:B------:R-:W-:Y:S05]  /*0100*/  @!P0 EXIT ;  /* 0x000000000000894d */ /* 0x000fea0003800000 */
[----:B------:R-:W0:Y:S01]  /*0110*/  LDCU.128 UR8, c[0x0][0x380] ;  /* 0x00007000ff0877ac */ /* 0x000e220008000c00 */
[----:B------:R-:W1:Y:S01]  /*0120*/  LDCU UR6, c[0x0][0x370] ;  /* 0x00006e00ff0677ac */ /* 0x000e620008000800 */
[----:B0-----:R-:W0:Y:S01]  /*0130*/  I2F.U64 R13, UR10 ;  /* 0x0000000a000d7d12 */ /* 0x001e220008301000 */
[----:B-1----:R-:W-:-:S07]  /*0140*/  IMAD R12, R12, UR6, RZ ;  /* 0x000000060c0c7c24 */ /* 0x002fce000f8e02ff */
[----:B------:R-:W1:Y:S01]  /*0150*/  I2F.U64 R11, UR8 ;  /* 0x00000008000b7d12 */ /* 0x000e620008301000 */
[----:B------:R-:W2:Y:S02]  /*0160*/  LDCU.64 UR8, c[0x0][0x358] ;  /* 0x00006b00ff0877ac */ /* 0x000ea40008000a00 */
.L_x_13:
[----:B------:R-:W3:Y:S01]  /*0170*/  LDCU.64 UR6, c[0x0][0x398] ;  /* 0x00007300ff0677ac */ /* 0x000ee20008000a00 */
[C---:B------:R-:W-:Y:S01]  /*0180*/  SHF.L.U64.HI R16, R10.reuse, 0x3, R15 ;  /* 0x000000030a107819 */ /* 0x040fe2000001020f */
[C---:B------:R-:W-:Y:S02]  /*0190*/  IMAD.SHL.U32 R14, R10.reuse, 0x8, RZ ;  /* 0x000000080a0e7824 */ /* 0x040fe400078e00ff */
[----:B------:R-:W-:Y:S01]  /*01a0*/  IMAD.MOV.U32 R17, RZ, RZ, RZ ;  /* 0x000000ffff117224 */ /* 0x000fe200078e00ff */
[----:B0--3--:R-:W-:Y:S02]  /*01b0*/  IADD3 R4, P0, PT, R10, UR6, RZ ;  /* 0x000000060a047c10 */ /* 0x009fe4000ff1e0ff */
[----:B------:R-:W-:Y:S02]  /*01c0*/  IADD3 R10, P1, PT, R12, R10, RZ ;  /* 0x0000000a0c0a7210 */ /* 0x000fe40007f3e0ff */
[----:B------:R-:W-:Y:S02]  /*01d0*/  IADD3.X R5, PT, PT, R15, UR7, RZ, P0, !PT ;  /* 0x000000070f057c10 */ /* 0x000fe400087fe4ff */
[----:B------:R-:W-:-:S02]  /*01e0*/  ISETP.GE.U32.AND P0, PT, R10, UR4, PT ;  /* 0x000000040a007c0c */ /* 0x000fc4000bf06070 */
[----:B------:R-:W-:-:S04]  /*01f0*/  LEA.HI.X.SX32 R15, R12, R15, 0x1, P1 ;  /* 0x0000000f0c0f7211 */ /* 0x000fc800008f0eff */
[----:B------:R-:W-:-:S13]  /*0200*/  ISETP.GE.U32.AND.EX P0, PT, R15, UR5, PT, P0 ;  /* 0x000000050f007c0c */ /* 0x000fda000bf06100 */
.L_x_12:
[----:B------:R-:W3:Y:S01]  /*0210*/  LDCU UR6, c[0x0][0x384] ;  /* 0x00007080ff0677ac */ /* 0x000ee20008000800 */
[----:B------:R-:W-:Y:S01]  /*0220*/  IADD3 R2, P1, PT, R17, R14, RZ ;  /* 0x0000000e11027210 */ /* 0x000fe20007f3e0ff */
[----:B------:R-:W-:Y:S04]  /*0230*/  BSSY.RECONVERGENT B0, `(.L_x_0) ;  /* 0x0000028000007945 */ /* 0x000fe80003800200 */
[----:B0-----:R-:W-:-:S05]  /*0240*/  IMAD.X R3, RZ, RZ, R16, P1 ;  /* 0x000000ffff037224 */ /* 0x001fca00008e0610 */
[----:B---3--:R-:W-:-:S04]  /*0250*/  LOP3.LUT R0, R3, UR6, RZ, 0xfc, !PT ;  /* 0x0000000603007c12 */ /* 0x008fc8000f8efcff */
[----:B------:R-:W-:-:S13]  /*0260*/  ISETP.NE.U32.AND P1, PT, R0, RZ, PT ;  /* 0x000000ff0000720c */ /* 0x000fda0003f25070 */
[----:B------:R-:W-:Y:S05]  /*0270*/  @P1 BRA `(.L_x_1) ;  /* 0x0000000000601947 */ /* 0x000fea0003800000 */
[----:B------:R-:W3:Y:S02]  /*0280*/  LDCU UR6, c[0x0][0x380] ;  /* 0x00007000ff0677ac */ /* 0x000ee40008000800 */
[----:B---3--:R-:W3:Y:S01]  /*0290*/  I2F.U32.RP R0, UR6 ;  /* 0x0000000600007d06 */ /* 0x008ee20008209000 */
[----:B------:R-:W-:-:S07]  /*02a0*/  ISETP.NE.U32.AND P3, PT, RZ, UR6, PT ;  /* 0x00000006ff007c0c */ /* 0x000fce000bf65070 */
[----:B---3--:R-:W3:Y:S02]  /*02b0*/  MUFU.RCP R0, R0 ;  /* 0x0000000000007308 */ /* 0x008ee40000001000 */
[----:B---3--:R-:W-:-:S06]  /*02c0*/  IADD3 R6, PT, PT, R0, 0xffffffe, RZ ;  /* 0x0ffffffe00067810 */ /* 0x008fcc0007ffe0ff */
[----:B------:R3:W4:Y:S02]  /*02d0*/  F2I.FTZ.U32.TRUNC.NTZ R7, R6 ;  /* 0x0000000600077305 */ /* 0x000724000021f000 */
[----:B---3--:R-:W-:Y:S02]  /*02e0*/  IMAD.MOV.U32 R6, RZ, RZ, RZ ;  /* 0x000000ffff067224 */ /* 0x008fe400078e00ff */
[----:B----4-:R-:W-:-:S04]  /*02f0*/  IMAD.MOV R3, RZ, RZ, -R7 ;  /* 0x000000ffff037224 */ /* 0x010fc800078e0a07 */
[----:B------:R-:W-:-:S04]  /*0300*/  IMAD R3, R3, UR6, RZ ;  /* 0x0000000603037c24 */ /* 0x000fc8000f8e02ff */
[----:B------:R-:W-:-:S06]  /*0310*/  IMAD.HI.U32 R7, R7, R3, R6 ;  /* 0x0000000307077227 */ /* 0x000fcc00078e0006 */
[----:B------:R-:W-:-:S04]  /*0320*/  IMAD.HI.U32 R6, R7, R2, RZ ;  /* 0x0000000207067227 */ /* 0x000fc800078e00ff */
[----:B------:R-:W-:-:S04]  /*0330*/  IMAD.MOV R3, RZ, RZ, -R6 ;  /* 0x000000ffff037224 */ /* 0x000fc800078e0a06 */
[----:B------:R-:W-:-:S05]  /*0340*/  IMAD R3, R3, UR6, R2 ;  /* 0x0000000603037c24 */ /* 0x000fca000f8e0202 */
[----:B------:R-:W-:-:S13]  /*0350*/  ISETP.GE.U32.AND P1, PT, R3, UR6, PT ;  /* 0x0000000603007c0c */ /* 0x000fda000bf26070 */
[----:B------:R-:W-:Y:S01]  /*0360*/  @P1 VIADD R3, R3, -UR6 ;  /* 0x8000000603031c36 */ /* 0x000fe20008000000 */
[----:B------:R-:W-:-:S04]  /*0370*/  @P1 IADD3 R6, PT, PT, R6, 0x1, RZ ;  /* 0x0000000106061810 */ /* 0x000fc80007ffe0ff */
[----:B------:R-:W-:Y:S01]  /*0380*/  ISETP.GE.U32.AND P2, PT, R3, UR6, PT ;  /* 0x0000000603007c0c */ /* 0x000fe2000bf46070 */
[----:B------:R-:W-:-:S12]  /*0390*/  IMAD.MOV.U32 R3, RZ, RZ, RZ ;  /* 0x000000ffff037224 */ /* 0x000fd800078e00ff */
[----:B------:R-:W-:Y:S01]  /*03a0*/  @P2 VIADD R6, R6, 0x1 ;  /* 0x0000000106062836 */ /* 0x000fe20000000000 */
[----:B------:R-:W-:-:S05]  /*03b0*/  @!P3 LOP3.LUT R6, RZ, UR6, RZ, 0x33, !PT ;  /* 0x00000006ff06bc12 */ /* 0x000fca000f8e33ff */
[----:B------:R-:W-:-:S04]  /*03c0*/  IMAD.MOV R7, RZ, RZ, -R6 ;  /* 0x000000ffff077224 */ /* 0x000fc800078e0a06 */
[----:B------:R-:W-:Y:S02]  /*03d0*/  IMAD R2, R7, UR6, R2 ;  /* 0x0000000607027c24 */ /* 0x000fe4000f8e0202 */
[----:B------:R-:W-:Y:S01]  /*03e0*/  IMAD.MOV.U32 R7, RZ, RZ, RZ ;  /* 0x000000ffff077224 */ /* 0x000fe200078e00ff */
[----:B------:R-:W-:Y:S06]  /*03f0*/  BRA `(.L_x_2) ;  /* 0x00000000002c7947 */ /* 0x000fec0003800000 */
.L_x_1:
[----:B------:R-:W-:-:S07]  /*0400*/  MOV R0, 0x420 ;  /* 0x0000042000007802 */ /* 0x000fce0000000f00 */
[----:B012---:R-:W-:Y:S05]  /*0410*/  CALL.REL.NOINC `($__internal_0_$__cuda_sm20_div_u64) ;  /* 0x0000000400587944 */ /* 0x007fea0003c00000 */
[----:B------:R-:W0:Y:S01]  /*0420*/  LDCU.64 UR6, c[0x0][0x380] ;  /* 0x00007000ff0677ac */ /* 0x000e220008000a00 */
[----:B------:R-:W-:Y:S01]  /*0430*/  IADD3 R7, P1, PT, RZ, -R8, RZ ;  /* 0x80000008ff077210 */ /* 0x000fe20007f3e0ff */
[----:B------:R-:W-:-:S03]  /*0440*/  IMAD.MOV.U32 R6, RZ, RZ, R8 ;  /* 0x000000ffff067224 */ /* 0x000fc600078e0008 */
[----:B------:R-:W-:-:S05]  /*0450*/  IADD3.X R0, PT, PT, RZ, ~R9, RZ, P1, !PT ;  /* 0x80000009ff007210 */ /* 0x000fca0000ffe4ff */
[----:B0-----:R-:W-:Y:S02]  /*0460*/  IMAD R0, R0, UR6, RZ ;  /* 0x0000000600007c24 */ /* 0x001fe4000f8e02ff */
[----:B------:R-:W-:-:S04]  /*0470*/  IMAD.WIDE.U32 R2, R7, UR6, R2 ;  /* 0x0000000607027c25 */ /* 0x000fc8000f8e0002 */
[----:B------:R-:W-:-:S04]  /*0480*/  IMAD R7, R7, UR7, R0 ;  /* 0x0000000707077c24 */ /* 0x000fc8000f8e0200 */
[----:B------:R-:W-:Y:S02]  /*0490*/  IMAD.IADD R3, R3, 0x1, R7 ;  /* 0x0000000103037824 */ /* 0x000fe400078e0207 */
[----:B------:R-:W-:-:S07]  /*04a0*/  IMAD.MOV.U32 R7, RZ, RZ, R9 ;  /* 0x000000ffff077224 */ /* 0x000fce00078e0009 */
.L_x_2:
[----:B--2---:R-:W-:Y:S05]  /*04b0*/  BSYNC.RECONVERGENT B0 ;  /* 0x0000000000007941 */ /* 0x004fea0003800200 */
.L_x_0:
[----:B------:R-:W2:Y:S01]  /*04c0*/  I2F.U64 R0, R2 ;  /* 0x0000000200007312 */ /* 0x000ea20000301000 */
[----:B------:R-:W-:Y:S07]  /*04d0*/  BSSY.RECONVERGENT B0, `(.L_x_3) ;  /* 0x000000e000007945 */ /* 0x000fee0003800200 */
[----:B-1----:R-:W1:Y:S01]  /*04e0*/  MUFU.RCP R8, R11 ;  /* 0x0000000b00087308 */ /* 0x002e620000001000 */
[----:B--2---:R-:W-:-:S07]  /*04f0*/  FMUL R0, R0, 3 ;  /* 0x4040000000007820 */ /* 0x004fce0000400000 */
[----:B------:R-:W2:Y:S01]  /*0500*/  FCHK P1, R0, R11 ;  /* 0x0000000b00007302 */ /* 0x000ea20000020000 */
[----:B-1----:R-:W-:-:S04]  /*0510*/  FFMA R9, -R11, R8, 1 ;  /* 0x3f8000000b097423 */ /* 0x002fc80000000108 */
[----:B------:R-:W-:-:S04]  /*0520*/  FFMA R9, R8, R9, R8 ;  /* 0x0000000908097223 */ /* 0x000fc80000000008 */
[----:B------:R-:W-:-:S04]  /*0530*/  FFMA R8, R0, R9, RZ ;  /* 0x0000000900087223 */ /* 0x000fc800000000ff */
[----:B------:R-:W-:-:S04]  /*0540*/  FFMA R18, -R11, R8, R0 ;  /* 0x000000080b127223 */ /* 0x000fc80000000100 */
[----:B------:R-:W-:Y:S01]  /*0550*/  FFMA R8, R9, R18, R8 ;  /* 0x0000001209087223 */ /* 0x000fe20000000008 */
[----:B--2---:R-:W-:Y:S06]  /*0560*/  @!P1 BRA `(.L_x_4) ;  /* 0x0000000000109947 */ /* 0x004fec0003800000 */
[----:B------:R-:W-:Y:S01]  /*0570*/  IMAD.MOV.U32 R3, RZ, RZ, R11 ;  /* 0x000000ffff037224 */ /* 0x000fe200078e000b */
[----:B------:R-:W-:-:S07]  /*0580*/  MOV R8, 0x5a0 ;  /* 0x000005a000087802 */ /* 0x000fce0000000f00 */
[----:B0-----:R-:W-:Y:S05]  /*0590*/  CALL.REL.NOINC `($__internal_1_$__cuda_sm3x_div_rn_noftz_f32_slowpath) ;  /* 0x0000000800107944 */ /* 0x001fea0003c00000 */
[----:B------:R-:W-:-:S07]  /*05a0*/  MOV R8, R0 ;  /* 0x0000000000087202 */ /* 0x000fce0000000f00 */
.L_x_4:
[----:B------:R-:W-:Y:S05]  /*05b0*/  BSYNC.RECONVERGENT B0 ;  /* 0x0000000000007941 */ /* 0x000fea0003800200 */
.L_x_3:
[----:B------:R-:W1:Y:S01]  /*05c0*/  I2F.U64 R6, R6 ;  /* 0x0000000600067312 */ /* 0x000e620000301000 */
[----:B------:R-:W-:Y:S07]  /*05d0*/  BSSY.RECONVERGENT B0, `(.L_x_5) ;  /* 0x000000f000007945 */ /* 0x000fee0003800200 */
[----:B0-----:R-:W0:Y:S01]  /*05e0*/  MUFU.RCP R2, R13 ;  /* 0x0000000d00027308 */ /* 0x001e220000001000 */
[----:B-1----:R-:W-:-:S07]  /*05f0*/  FADD R0, R6, R6 ;  /* 0x0000000606007221 */ /* 0x002fce0000000000 */
[----:B------:R-:W1:Y:S01]  /*0600*/  FCHK P1, R0, R13 ;  /* 0x0000000d00007302 */ /* 0x000e620000020000 */
[----:B0-----:R-:W-:-:S04]  /*0610*/  FFMA R3, -R13, R2, 1 ;  /* 0x3f8000000d037423 */ /* 0x001fc80000000102 */
[----:B------:R-:W-:Y:S01]  /*0620*/  FFMA R3, R2, R3, R2 ;  /* 0x0000000302037223 */ /* 0x000fe20000000002 */
[----:B------:R-:W-:-:S03]  /*0630*/  FADD R2, R8, -2 ;  /* 0xc000000008027421 */ /* 0x000fc60000000000 */
[----:B------:R-:W-:-:S04]  /*0640*/  FFMA R18, R0, R3, RZ ;  /* 0x0000000300127223 */ /* 0x000fc800000000ff */
[----:B------:R-:W-:-:S04]  /*0650*/  FFMA R9, -R13, R18, R0 ;  /* 0x000000120d097223 */ /* 0x000fc80000000100 */
[----:B------:R-:W-:Y:S01]  /*0660*/  FFMA R3, R3, R9, R18 ;  /* 0x0000000903037223 */ /* 0x000fe20000000012 */
[----:B-1----:R-:W-:Y:S06]  /*0670*/  @!P1 BRA `(.L_x_6) ;  /* 0x0000000000109947 */ /* 0x002fec0003800000 */
[----:B------:R-:W-:Y:S01]  /*0680*/  IMAD.MOV.U32 R3, RZ, RZ, R13 ;  /* 0x000000ffff037224 */ /* 0x000fe200078e000d */
[----:B------:R-:W-:-:S07]  /*0690*/  MOV R8, 0x6b0 ;  /* 0x000006b000087802 */ /* 0x000fce0000000f00 */
[----:B------:R-:W-:Y:S05]  /*06a0*/  CALL.REL.NOINC `($__internal_1_$__cuda_sm3x_div_rn_noftz_f32_slowpath) ;  /* 0x0000000400cc7944 */ /* 0x000fea0003c00000 */
[----:B------:R-:W-:-:S07]  /*06b0*/  IMAD.MOV.U32 R3, RZ, RZ, R0 ;  /* 0x000000ffff037224 */ /* 0x000fce00078e0000 */
.L_x_6:
[----:B------:R-:W-:Y:S05]  /*06c0*/  BSYNC.RECONVERGENT B0 ;  /* 0x0000000000007941 */ /* 0x000fea0003800200 */
.L_x_5:
[----:B------:R-:W0:Y:S01]  /*06d0*/  LDC R9, c[0x0][0x390] ;  /* 0x0000e400ff097b82 */ /* 0x000e220000000800 */
[C---:B------:R-:W-:Y:S01]  /*06e0*/  FSETP.GT.AND P1, PT, R2.reuse, -3, PT ;  /* 0xc04000000200780b */ /* 0x040fe20003f24000 */
[----:B------:R-:W-:Y:S01]  /*06f0*/  FADD R19, R3, -1 ;  /* 0xbf80000003137421 */ /* 0x000fe20000000000 */
[----:B------:R-:W-:Y:S01]  /*0700*/  BSSY.RECONVERGENT B0, `(.L_x_7) ;  /* 0x0000017000007945 */ /* 0x000fe20003800200 */
[----:B------:R-:W-:Y:S01]  /*0710*/  IMAD.MOV.U32 R3, RZ, RZ, R2 ;  /* 0x000000ffff037224 */ /* 0x000fe200078e0002 */
[----:B------:R-:W-:Y:S01]  /*0720*/  FSETP.LT.AND P1, PT, R2, 2, P1 ;  /* 0x400000000200780b */ /* 0x000fe20000f21000 */
[----:B------:R-:W-:-:S03]  /*0730*/  FADD R0, |R19|, -RZ ;  /* 0x800000ff13007221 */ /* 0x000fc60000000200 */
[----:B0-----:R-:W-:-:S04]  /*0740*/  ISETP.LT.OR P1, PT, R9, 0x1, !P1 ;  /* 0x000000010900780c */ /* 0x001fc80004f21670 */
[----:B------:R-:W-:-:S13]  /*0750*/  FSETP.GEU.OR P1, PT, |R19|, 2, P1 ;  /* 0x400000001300780b */ /* 0x000fda0000f2e600 */
[----:B------:R-:W-:Y:S05]  /*0760*/  @P1 BRA `(.L_x_8) ;  /* 0x0000000000401947 */ /* 0x000fea0003800000 */
[----:B------:R-:W-:Y:S01]  /*0770*/  IMAD.MOV.U32 R6, RZ, RZ, RZ ;  /* 0x000000ffff067224 */ /* 0x000fe200078e00ff */
[----:B------:R-:W-:Y:S01]  /*0780*/  MOV R7, R19 ;  /* 0x0000001300077202 */ /* 0x000fe20000000f00 */
[----:B------:R-:W-:-:S07]  /*0790*/  IMAD.MOV.U32 R8, RZ, RZ, R2 ;  /* 0x000000ffff087224 */ /* 0x000fce00078e0002 */
.L_x_9:
[-C--:B------:R-:W-:Y:S01]  /*07a0*/  FMUL R3, R7, R7.reuse ;  /* 0x0000000707037220 */ /* 0x080fe20000400000 */
[----:B------:R-:W-:Y:S01]  /*07b0*/  FADD R0, R8, R8 ;  /* 0x0000000808007221 */ /* 0x000fe20000000000 */
[----:B------:R-:W-:Y:S02]  /*07c0*/  VIADD R6, R6, 0x1 ;  /* 0x0000000106067836 */ /* 0x000fe40000000000 */
[----:B------:R-:W-:Y:S01]  /*07d0*/  FFMA R3, R8, R8, -R3 ;  /* 0x0000000808037223 */ /* 0x000fe20000000803 */
[----:B------:R-:W-:-:S03]  /*07e0*/  FFMA R7, R0, R7, R19 ;  /* 0x0000000700077223 */ /* 0x000fc60000000013 */
[----:B------:R-:W-:Y:S01]  /*07f0*/  FADD R3, R2, R3 ;  /* 0x0000000302037221 */ /* 0x000fe20000000000 */
[C---:B------:R-:W-:Y:S01]  /*0800*/  FADD R0, |R7|.reuse, -RZ ;  /* 0x800000ff07007221 */ /* 0x040fe20000000200 */
[----:B------:R-:W-:Y:S02]  /*0810*/  FSETP.LT.AND P2, PT, |R7|, 2, PT ;  /* 0x400000000700780b */ /* 0x000fe40003f41200 */
[----:B------:R-:W-:Y:S01]  /*0820*/  IMAD.MOV.U32 R8, RZ, RZ, R3 ;  /* 0x000000ffff087224 */ /* 0x000fe200078e0003 */
[----:B------:R-:W-:-:S04]  /*0830*/  FSETP.GT.AND P1, PT, R3, -3, PT ;  /* 0xc04000000300780b */ /* 0x000fc80003f24000 */
[----:B------:R-:W-:-:S04]  /*0840*/  FSETP.LT.AND P1, PT, R3, 2, P1 ;  /* 0x400000000300780b */ /* 0x000fc80000f21000 */
[----:B------:R-:W-:-:S13]  /*0850*/  ISETP.LT.AND P1, PT, R6, R9, P1 ;  /* 0x000000090600720c */ /* 0x000fda0000f21270 */
[----:B------:R-:W-:Y:S05]  /*0860*/  @P1 BRA P2, `(.L_x_9) ;  /* 0xfffffffc00cc1947 */ /* 0x000fea000103ffff */
.L_x_8:
[----:B------:R-:W-:Y:S05]  /*0870*/  BSYNC.RECONVERGENT B0 ;  /* 0x0000000000007941 */ /* 0x000fea0003800200 */
.L_x_7:
[C---:B------:R-:W-:Y:S01]  /*0880*/  FMNMX R0, R3.reuse, R0, !PT ;  /* 0x0000000003007209 */ /* 0x040fe20007800000 */
[----:B------:R-:W-:Y:S01]  /*0890*/  BSSY.RECONVERGENT B0, `(.L_x_10) ;  /* 0x0000009000007945 */ /* 0x000fe20003800200 */
[----:B------:R-:W-:Y:S02]  /*08a0*/  FSETP.GEU.AND P1, PT, R3, -3, PT ;  /* 0xc04000000300780b */ /* 0x000fe40003f2e000 */
[----:B------:R-:W-:-:S13]  /*08b0*/  FSETP.LEU.AND P2, PT, R0, 2, PT ;  /* 0x400000000000780b */ /* 0x000fda0003f4b000 */
[----:B------:R-:W-:Y:S05]  /*08c0*/  @P1 BRA P2, `(.L_x_11) ;  /* 0x0000000000141947 */ /* 0x000fea0001000000 */
[----:B------:R-:W2:Y:S01]  /*08d0*/  LDG.E.U8 R3, desc[UR8][R4.64] ;  /* 0x0000000804037981 */ /* 0x000ea2000c1e1100 */
[----:B------:R-:W-:-:S05]  /*08e0*/  IMAD.MOV.U32 R0, RZ, RZ, 0x80 ;  /* 0x00000080ff007424 */ /* 0x000fca00078e00ff */
[----:B------:R-:W-:-:S04]  /*08f0*/  SHF.R.U32.HI R0, RZ, R17, R0 ;  /* 0x00000011ff007219 */ /* 0x000fc80000011600 */
[----:B--2---:R-:W-:-:S05]  /*0900*/  LOP3.LUT R3, R3, R0, RZ, 0xfc, !PT ;  /* 0x0000000003037212 */ /* 0x004fca00078efcff */
[----:B------:R0:W-:Y:S02]  /*0910*/  STG.E.U8 desc[UR8][R4.64], R3 ;  /* 0x0000000304007986 */ /* 0x0001e4000c101108 */
.L_x_11:
[----:B------:R-:W-:Y:S05]  /*0920*/  BSYNC.RECONVERGENT B0 ;  /* 0x0000000000007941 */ /* 0x000fea0003800200 */
.L_x_10:
[----:B------:R-:W-:-:S04]  /*0930*/  IADD3 R17, PT, PT, R17, 0x1, RZ ;  /* 0x0000000111117810 */ /* 0x000fc80007ffe0ff */
[----:B------:R-:W-:-:S13]  /*0940*/  ISETP.NE.AND P1, PT, R17, 0x8, PT ;  /* 0x000000081100780c */ /* 0x000fda0003f25270 */
[----:B------:R-:W-:Y:S05]  /*0950*/  @P1 BRA `(.L_x_12) ;  /* 0xfffffff8002c1947 */ /* 0x000fea000383ffff */
[----:B------:R-:W-:Y:S05]  /*0960*/  @!P0 BRA `(.L_x_13) ;  /* 0xfffffff800008947 */ /* 0x000fea000383ffff */
[----:B------:R-:W-:Y:S05]  /*0970*/  EXIT ;  /* 0x000000000000794d */ /* 0x000fea0003800000 */
        .weak           $__internal_0_$__cuda_sm20_div_u64
        .type           $__internal_0_$__cuda_sm20_div_u64,@function
        .size           $__internal_0_$__cuda_sm20_div_u64,($__internal_1_$__cuda_sm3x_div_rn_noftz_f32_slowpath - $__internal_0_$__cuda_sm20_div_u64)
$__internal_0_$__cuda_sm20_div_u64:
[----:B------:R-:W0:Y:S01]  /*0980*/  LDCU.64 UR6, c[0x0][0x380] ;  /* 0x00007000ff0677ac */ /* 0x000e220008000a00 */
[----:B------:R-:W1:Y:S01]  /*0990*/  LDC.64 R6, c[0x0][0x380] ;  /* 0x0000e000ff067b82 */ /* 0x000e620000000a00 */
[----:B0-----:R-:W0:Y:S08]  /*09a0*/  I2F.U64.RP R20, UR6 ;  /* 0x0000000600147d12 */ /* 0x001e300008309000 */
[----:B0-----:R-:W0:Y:S02]  /*09b0*/  MUFU.RCP R20, R20 ;  /* 0x0000001400147308 */ /* 0x001e240000001000 */
[----:B0-----:R-:W-:-:S06]  /*09c0*/  VIADD R18, R20, 0x1ffffffe ;  /* 0x1ffffffe14127836 */ /* 0x001fcc0000000000 */
[----:B------:R-:W1:Y:S02]  /*09d0*/  F2I.U64.TRUNC R18, R18 ;  /* 0x0000001200127311 */ /* 0x000e64000020d800 */
[----:B-1----:R-:W-:-:S04]  /*09e0*/  IMAD.WIDE.U32 R8, R18, R6, RZ ;  /* 0x0000000612087225 */ /* 0x002fc800078e00ff */
[----:B------:R-:W-:Y:S01]  /*09f0*/  IMAD R9, R18, R7, R9 ;  /* 0x0000000712097224 */ /* 0x000fe200078e0209 */
[----:B------:R-:W-:-:S03]  /*0a00*/  IADD3 R21, P1, PT, RZ, -R8, RZ ;  /* 0x80000008ff157210 */ /* 0x000fc60007f3e0ff */
[----:B------:R-:W-:Y:S02]  /*0a10*/  IMAD R9, R19, R6, R9 ;  /* 0x0000000613097224 */ /* 0x000fe400078e0209 */
[----:B------:R-:W-:-:S04]  /*0a20*/  IMAD.HI.U32 R8, R18, R21, RZ ;  /* 0x0000001512087227 */ /* 0x000fc800078e00ff */
[----:B------:R-:W-:Y:S02]  /*0a30*/  IMAD.X R23, RZ, RZ, ~R9, P1 ;  /* 0x000000ffff177224 */ /* 0x000fe400008e0e09 */
[----:B------:R-:W-:Y:S02]  /*0a40*/  IMAD.MOV.U32 R9, RZ, RZ, R18 ;  /* 0x000000ffff097224 */ /* 0x000fe400078e0012 */
[-C--:B------:R-:W-:Y:S02]  /*0a50*/  IMAD R25, R19, R23.reuse, RZ ;  /* 0x0000001713197224 */ /* 0x080fe400078e02ff */
[----:B------:R-:W-:-:S04]  /*0a60*/  IMAD.WIDE.U32 R8, P1, R18, R23, R8 ;  /* 0x0000001712087225 */ /* 0x000fc80007820008 */
[----:B------:R-:W-:-:S04]  /*0a70*/  IMAD.HI.U32 R8, P2, R19, R21, R8 ;  /* 0x0000001513087227 */ /* 0x000fc80007840008 */
[----:B------:R-:W-:Y:S01]  /*0a80*/  IMAD.HI.U32 R21, R19, R23, RZ ;  /* 0x0000001713157227 */ /* 0x000fe200078e00ff */
[----:B------:R-:W-:-:S03]  /*0a90*/  IADD3 R9, P3, PT, R25, R8, RZ ;  /* 0x0000000819097210 */ /* 0x000fc60007f7e0ff */
[----:B------:R-:W-:Y:S02]  /*0aa0*/  IMAD.X R21, R21, 0x1, R19, P1 ;  /* 0x0000000115157824 */ /* 0x000fe400008e0613 */
[----:B------:R-:W-:-:S03]  /*0ab0*/  IMAD.WIDE.U32 R18, R9, R6, RZ ;  /* 0x0000000609127225 */ /* 0x000fc600078e00ff */
[----:B------:R-:W-:Y:S01]  /*0ac0*/  IADD3.X R21, PT, PT, RZ, RZ, R21, P3, P2 ;  /* 0x000000ffff157210 */ /* 0x000fe20001fe4415 */
[----:B------:R-:W-:Y:S01]  /*0ad0*/  IMAD R8, R9, R7, R19 ;  /* 0x0000000709087224 */ /* 0x000fe200078e0213 */
[----:B------:R-:W-:-:S03]  /*0ae0*/  IADD3 R19, P1, PT, RZ, -R18, RZ ;  /* 0x80000012ff137210 */ /* 0x000fc60007f3e0ff */
[----:B------:R-:W-:Y:S02]  /*0af0*/  IMAD R18, R21, R6, R8 ;  /* 0x0000000615127224 */ /* 0x000fe400078e0208 */
[----:B------:R-:W-:-:S03]  /*0b00*/  IMAD.HI.U32 R8, R9, R19, RZ ;  /* 0x0000001309087227 */ /* 0x000fc600078e00ff */
[----:B------:R-:W-:-:S05]  /*0b10*/  IADD3.X R18, PT, PT, RZ, ~R18, RZ, P1, !PT ;  /* 0x80000012ff127210 */ /* 0x000fca0000ffe4ff */
[----:B------:R-:W-:-:S04]  /*0b20*/  IMAD.WIDE.U32 R8, P1, R9, R18, R8 ;  /* 0x0000001209087225 */ /* 0x000fc80007820008 */
[C---:B------:R-:W-:Y:S02]  /*0b30*/  IMAD R23, R21.reuse, R18, RZ ;  /* 0x0000001215177224 */ /* 0x040fe400078e02ff */
[----:B------:R-:W-:-:S04]  /*0b40*/  IMAD.HI.U32 R8, P2, R21, R19, R8 ;  /* 0x0000001315087227 */ /* 0x000fc80007840008 */
[----:B------:R-:W-:Y:S01]  /*0b50*/  IMAD.HI.U32 R18, R21, R18, RZ ;  /* 0x0000001215127227 */ /* 0x000fe200078e00ff */
[----:B------:R-:W-:-:S03]  /*0b60*/  IADD3 R19, P3, PT, R23, R8, RZ ;  /* 0x0000000817137210 */ /* 0x000fc60007f7e0ff */
[----:B------:R-:W-:Y:S02]  /*0b70*/  IMAD.X R21, R18, 0x1, R21, P1 ;  /* 0x0000000112157824 */ /* 0x000fe400008e0615 */
[----:B------:R-:W-:-:S03]  /*0b80*/  IMAD.HI.U32 R8, R19, R2, RZ ;  /* 0x0000000213087227 */ /* 0x000fc600078e00ff */
[----:B------:R-:W-:Y:S01]  /*0b90*/  IADD3.X R21, PT, PT, RZ, RZ, R21, P3, P2 ;  /* 0x000000ffff157210 */ /* 0x000fe20001fe4415 */
[----:B------:R-:W-:Y:S02]  /*0ba0*/  IMAD.MOV.U32 R9, RZ, RZ, RZ ;  /* 0x000000ffff097224 */ /* 0x000fe400078e00ff */
[----:B------:R-:W-:-:S04]  /*0bb0*/  IMAD.WIDE.U32 R8, R19, R3, R8 ;  /* 0x0000000313087225 */ /* 0x000fc800078e0008 */
[C---:B------:R-:W-:Y:S02]  /*0bc0*/  IMAD R23, R21.reuse, R3, RZ ;  /* 0x0000000315177224 */ /* 0x040fe400078e02ff */
[----:B------:R-:W-:-:S04]  /*0bd0*/  IMAD.HI.U32 R8, P1, R21, R2, R8 ;  /* 0x0000000215087227 */ /* 0x000fc80007820008 */
[----:B------:R-:W-:Y:S01]  /*0be0*/  IMAD.HI.U32 R19, R21, R3, RZ ;  /* 0x0000000315137227 */ /* 0x000fe200078e00ff */
[----:B------:R-:W-:-:S03]  /*0bf0*/  IADD3 R21, P2, PT, R23, R8, RZ ;  /* 0x0000000817157210 */ /* 0x000fc60007f5e0ff */
[----:B------:R-:W-:Y:S02]  /*0c00*/  IMAD.X R19, RZ, RZ, R19, P1 ;  /* 0x000000ffff137224 */ /* 0x000fe400008e0613 */
[----:B------:R-:W-:-:S03]  /*0c10*/  IMAD.WIDE.U32 R8, R21, R6, RZ ;  /* 0x0000000615087225 */ /* 0x000fc600078e00ff */
[----:B------:R-:W-:Y:S01]  /*0c20*/  IADD3.X R19, PT, PT, RZ, R19, RZ, P2, !PT ;  /* 0x00000013ff137210 */ /* 0x000fe200017fe4ff */
[----:B------:R-:W-:Y:S01]  /*0c30*/  IMAD R9, R21, R7, R9 ;  /* 0x0000000715097224 */ /* 0x000fe200078e0209 */
[----:B------:R-:W-:-:S03]  /*0c40*/  IADD3 R23, P2, PT, -R8, R2, RZ ;  /* 0x0000000208177210 */ /* 0x000fc60007f5e1ff */
[-C--:B------:R-:W-:Y:S01]  /*0c50*/  IMAD R9, R19, R6.reuse, R9 ;  /* 0x0000000613097224 */ /* 0x080fe200078e0209 */
[----:B------:R-:W-:-:S03]  /*0c60*/  ISETP.GE.U32.AND P1, PT, R23, R6, PT ;  /* 0x000000061700720c */ /* 0x000fc60003f26070 */
[----:B------:R-:W-:Y:S01]  /*0c70*/  IMAD.X R22, R3, 0x1, ~R9, P2 ;  /* 0x0000000103167824 */ /* 0x000fe200010e0e09 */
[----:B------:R-:W-:Y:S02]  /*0c80*/  IADD3 R9, P3, PT, R23, -R6, RZ ;  /* 0x8000000617097210 */ /* 0x000fe40007f7e0ff */
[----:B------:R-:W-:Y:S02]  /*0c90*/  IADD3 R8, P2, PT, R21, 0x1, RZ ;  /* 0x0000000115087810 */ /* 0x000fe40007f5e0ff */
[C---:B------:R-:W-:Y:S01]  /*0ca0*/  ISETP.GE.U32.AND.EX P1, PT, R22.reuse, R7, PT, P1 ;  /* 0x000000071600720c */ /* 0x040fe20003f26110 */
[----:B------:R-:W-:Y:S02]  /*0cb0*/  IMAD.X R20, R22, 0x1, ~R7, P3 ;  /* 0x0000000116147824 */ /* 0x000fe400018e0e07 */
[----:B------:R-:W-:Y:S01]  /*0cc0*/  IMAD.X R18, RZ, RZ, R19, P2 ;  /* 0x000000ffff127224 */ /* 0x000fe200010e0613 */
[----:B------:R-:W-:Y:S02]  /*0cd0*/  SEL R9, R9, R23, P1 ;  /* 0x0000001709097207 */ /* 0x000fe40000800000 */
[----:B------:R-:W-:-:S02]  /*0ce0*/  SEL R21, R8, R21, P1 ;  /* 0x0000001508157207 */ /* 0x000fc40000800000 */
[----:B------:R-:W-:Y:S02]  /*0cf0*/  SEL R20, R20, R22, P1 ;  /* 0x0000001614147207 */ /* 0x000fe40000800000 */
[----:B------:R-:W-:Y:S02]  /*0d00*/  SEL R18, R18, R19, P1 ;  /* 0x0000001312127207 */ /* 0x000fe40000800000 */
[----:B------:R-:W-:Y:S02]  /*0d10*/  ISETP.GE.U32.AND P1, PT, R9, R6, PT ;  /* 0x000000060900720c */ /* 0x000fe40003f26070 */
[----:B------:R-:W-:Y:S02]  /*0d20*/  IADD3 R8, P3, PT, R21, 0x1, RZ ;  /* 0x0000000115087810 */ /* 0x000fe40007f7e0ff */
[----:B------:R-:W-:Y:S01]  /*0d30*/  ISETP.NE.U32.AND P2, PT, R6, RZ, PT ;  /* 0x000000ff0600720c */ /* 0x000fe20003f45070 */
[----:B------:R-:W-:Y:S01]  /*0d40*/  IMAD.MOV.U32 R6, RZ, RZ, R0 ;  /* 0x000000ffff067224 */ /* 0x000fe200078e0000 */
[----:B------:R-:W-:-:S02]  /*0d50*/  ISETP.GE.U32.AND.EX P1, PT, R20, R7, PT, P1 ;  /* 0x000000071400720c */ /* 0x000fc40003f26110 */
[-C--:B------:R-:W-:Y:S02]  /*0d60*/  IADD3.X R9, PT, PT, RZ, R18.reuse, RZ, P3, !PT ;  /* 0x00000012ff097210 */ /* 0x080fe40001ffe4ff */
[----:B------:R-:W-:Y:S01]  /*0d70*/  ISETP.NE.AND.EX P2, PT, R7, RZ, PT, P2 ;  /* 0x000000ff0700720c */ /* 0x000fe20003f45320 */
[----:B------:R-:W-:Y:S01]  /*0d80*/  IMAD.MOV.U32 R7, RZ, RZ, 0x0 ;  /* 0x00000000ff077424 */ /* 0x000fe200078e00ff */
[----:B------:R-:W-:Y:S02]  /*0d90*/  SEL R8, R8, R21, P1 ;  /* 0x0000001508087207 */ /* 0x000fe40000800000 */
[----:B------:R-:W-:Y:S02]  /*0da0*/  SEL R9, R9, R18, P1 ;  /* 0x0000001209097207 */ /* 0x000fe40000800000 */
[----:B------:R-:W-:Y:S02]  /*0db0*/  SEL R8, R8, 0xffffffff, P2 ;  /* 0xffffffff08087807 */ /* 0x000fe40001000000 */
[----:B------:R-:W-:Y:S01]  /*0dc0*/  SEL R9, R9, 0xffffffff, P2 ;  /* 0xffffffff09097807 */ /* 0x000fe20001000000 */
[----:B------:R-:W-:Y:S06]  /*0dd0*/  RET.REL.NODEC R6 `(_Z10mandelbrotyyiPh) ;  /* 0xfffffff006887950 */ /* 0x000fec0003c3ffff */
        .weak           $__internal_1_$__cuda_sm3x_div_rn_noftz_f32_slowpath
        .type           $__internal_1_$__cuda_sm3x_div_rn_noftz_f32_slowpath,@function
        .size           $__internal_1_$__cuda_sm3x_div_rn_noftz_f32_slowpath,(.L_x_27 - $__internal_1_$__cuda_sm3x_div_rn_noftz_f32_slowpath)
$__internal_1_$__cuda_sm3x_div_rn_noftz_f32_slowpath:
[----:B------:R-:W-:Y:S01]  /*0de0*/  SHF.R.U32.HI R9, RZ, 0x17, R3 ;  /* 0x00000017ff097819 */ /* 0x000fe20000011603 */
[----:B------:R-:W-:Y:S01]  /*0df0*/  BSSY.RECONVERGENT B1, `(.L_x_14) ;  /* 0x0000062000017945 */ /* 0x000fe20003800200 */
[----:B------:R-:W-:Y:S02]  /*0e00*/  SHF.R.U32.HI R18, RZ, 0x17, R0 ;  /* 0x00000017ff127819 */ /* 0x000fe40000011600 */
[----:B------:R-:W-:Y:S02]  /*0e10*/  LOP3.LUT R9, R9, 0xff, RZ, 0xc0, !PT ;  /* 0x000000ff09097812 */ /* 0x000fe400078ec0ff */
[----:B------:R-:W-:-:S03]  /*0e20*/  LOP3.LUT R21, R18, 0xff, RZ, 0xc0, !PT ;  /* 0x000000ff12157812 */ /* 0x000fc600078ec0ff */
[----:B------:R-:W-:Y:S01]  /*0e30*/  VIADD R20, R9, 0xffffffff ;  /* 0xffffffff09147836 */ /* 0x000fe20000000000 */
[----:B------:R-:W-:-:S04]  /*0e40*/  IADD3 R19, PT, PT, R21, -0x1, RZ ;  /* 0xffffffff15137810 */ /* 0x000fc80007ffe0ff */
[----:B------:R-:W-:-:S04]  /*0e50*/  ISETP.GT.U32.AND P1, PT, R20, 0xfd, PT ;  /* 0x000000fd1400780c */ /* 0x000fc80003f24070 */
[----:B------:R-:W-:-:S13]  /*0e60*/  ISETP.GT.U32.OR P1, PT, R19, 0xfd, P1 ;  /* 0x000000fd1300780c */ /* 0x000fda0000f24470 */
[----:B------:R-:W-:Y:S01]  /*0e70*/  @!P1 IMAD.MOV.U32 R18, RZ, RZ, RZ ;  /* 0x000000ffff129224 */ /* 0x000fe200078e00ff */
[----:B------:R-:W-:Y:S06]  /*0e80*/  @!P1 BRA `(.L_x_15) ;  /* 0x00000000005c9947 */ /* 0x000fec0003800000 */
[----:B------:R-:W-:Y:S02]  /*0e90*/  FSETP.GTU.FTZ.AND P1, PT, |R0|, +INF , PT ;  /* 0x7f8000000000780b */ /* 0x000fe40003f3c200 */
[----:B------:R-:W-:-:S04]  /*0ea0*/  FSETP.GTU.FTZ.AND P2, PT, |R3|, +INF , PT ;  /* 0x7f8000000300780b */ /* 0x000fc80003f5c200 */
[----:B------:R-:W-:-:S13]  /*0eb0*/  PLOP3.LUT P1, PT, P1, P2, PT, 0xf8, 0x8f ;  /* 0x00000000008f781c */ /* 0x000fda0000f25f70 */
[----:B------:R-:W-:Y:S05]  /*0ec0*/  @P1 BRA `(.L_x_16) ;  /* 0x00000004004c1947 */ /* 0x000fea0003800000 */
[----:B------:R-:W-:-:S13]  /*0ed0*/  LOP3.LUT P1, RZ, R3, 0x7fffffff, R0, 0xc8, !PT ;  /* 0x7fffffff03ff7812 */ /* 0x000fda000782c800 */
[----:B------:R-:W-:Y:S05]  /*0ee0*/  @!P1 BRA `(.L_x_17) ;  /* 0x00000004003c9947 */ /* 0x000fea0003800000 */
[C---:B------:R-:W-:Y:S02]  /*0ef0*/  FSETP.NEU.FTZ.AND P3, PT, |R0|.reuse, +INF , PT ;  /* 0x7f8000000000780b */ /* 0x040fe40003f7d200 */
[----:B------:R-:W-:Y:S02]  /*0f00*/  FSETP.NEU.FTZ.AND P2, PT, |R3|, +INF , PT ;  /* 0x7f8000000300780b */ /* 0x000fe40003f5d200 */
[----:B------:R-:W-:-:S11]  /*0f10*/  FSETP.NEU.FTZ.AND P1, PT, |R0|, +INF , PT ;  /* 0x7f8000000000780b */ /* 0x000fd60003f3d200 */
[----:B------:R-:W-:Y:S05]  /*0f20*/  @!P2 BRA !P3, `(.L_x_17) ;  /* 0x00000004002ca947 */ /* 0x000fea0005800000 */
[----:B------:R-:W-:-:S04]  /*0f30*/  LOP3.LUT P3, RZ, R0, 0x7fffffff, RZ, 0xc0, !PT ;  /* 0x7fffffff00ff7812 */ /* 0x000fc8000786c0ff */
[----:B------:R-:W-:-:S13]  /*0f40*/  PLOP3.LUT P2, PT, P2, P3, PT, 0x2f, 0xf2 ;  /* 0x0000000000f2781c */ /* 0x000fda0001746577 */
[----:B------:R-:W-:Y:S05]  /*0f50*/  @P2 BRA `(.L_x_18) ;  /* 0x0000000400182947 */ /* 0x000fea0003800000 */
[----:B------:R-:W-:-:S04]  /*0f60*/  LOP3.LUT P2, RZ, R3, 0x7fffffff, RZ, 0xc0, !PT ;  /* 0x7fffffff03ff7812 */ /* 0x000fc8000784c0ff */
[----:B------:R-:W-:-:S13]  /*0f70*/  PLOP3.LUT P1, PT, P1, P2, PT, 0x2f, 0xf2 ;  /* 0x0000000000f2781c */ /* 0x000fda0000f24577 */
[----:B------:R-:W-:Y:S05]  /*0f80*/  @P1 BRA `(.L_x_19) ;  /* 0x0000000400001947 */ /* 0x000fea0003800000 */
[----:B------:R-:W-:Y:S02]  /*0f90*/  ISETP.GE.AND P1, PT, R19, RZ, PT ;  /* 0x000000ff1300720c */ /* 0x000fe40003f26270 */
[----:B------:R-:W-:-:S11]  /*0fa0*/  ISETP.GE.AND P2, PT, R20, RZ, PT ;  /* 0x000000ff1400720c */ /* 0x000fd60003f46270 */
[----:B------:R-:W-:Y:S02]  /*0fb0*/  @P1 IMAD.MOV.U32 R18, RZ, RZ, RZ ;  /* 0x000000ffff121224 */ /* 0x000fe400078e00ff */
[----:B------:R-:W-:Y:S01]  /*0fc0*/  @!P1 FFMA R0, R0, 1.84467440737095516160e+19, RZ ;  /* 0x5f80000000009823 */ /* 0x000fe200000000ff */
[----:B------:R-:W-:Y:S02]  /*0fd0*/  @!P1 IMAD.MOV.U32 R18, RZ, RZ, -0x40 ;  /* 0xffffffc0ff129424 */ /* 0x000fe400078e00ff */
[----:B------:R-:W-:-:S03]  /*0fe0*/  @!P2 FFMA R3, R3, 1.84467440737095516160e+19, RZ ;  /* 0x5f8000000303a823 */ /* 0x000fc600000000ff */
[----:B------:R-:W-:-:S07]  /*0ff0*/  @!P2 IADD3 R18, PT, PT, R18, 0x40, RZ ;  /* 0x000000401212a810 */ /* 0x000fce0007ffe0ff */
.L_x_15:
[----:B------:R-:W-:Y:S01]  /*1000*/  LEA R20, R9, 0xc0800000, 0x17 ;  /* 0xc080000009147811 */ /* 0x000fe200078eb8ff */
[----:B------:R-:W-:Y:S01]  /*1010*/  VIADD R21, R21, 0xffffff81 ;  /* 0xffffff8115157836 */ /* 0x000fe20000000000 */
[----:B------:R-:W-:Y:S03]  /*1020*/  BSSY.RECONVERGENT B2, `(.L_x_20) ;  /* 0x0000035000027945 */ /* 0x000fe60003800200 */
[----:B------:R-:W-:Y:S02]  /*1030*/  IMAD.IADD R22, R3, 0x1, -R20 ;  /* 0x0000000103167824 */ /* 0x000fe400078e0a14 */
[C---:B------:R-:W-:Y:S01]  /*1040*/  IMAD R0, R21.reuse, -0x800000, R0 ;  /* 0xff80000015007824 */ /* 0x040fe200078e0200 */
[----:B------:R-:W-:Y:S01]  /*1050*/  IADD3 R21, PT, PT, R21, 0x7f, -R9 ;  /* 0x0000007f15157810 */ /* 0x000fe20007ffe809 */
[----:B------:R-:W0:Y:S01]  /*1060*/  MUFU.RCP R3, R22 ;  /* 0x0000001600037308 */ /* 0x000e220000001000 */
[----:B------:R-:W-:-:S03]  /*1070*/  FADD.FTZ R19, -R22, -RZ ;  /* 0x800000ff16137221 */ /* 0x000fc60000010100 */
[----:B------:R-:W-:Y:S02]  /*1080*/  IMAD.IADD R21, R21, 0x1, R18 ;  /* 0x0000000115157824 */ /* 0x000fe400078e0212 */
[----:B0-----:R-:W-:-:S04]  /*1090*/  FFMA R20, R3, R19, 1 ;  /* 0x3f80000003147423 */ /* 0x001fc80000000013 */
[----:B------:R-:W-:-:S04]  /*10a0*/  FFMA R3, R3, R20, R3 ;  /* 0x0000001403037223 */ /* 0x000fc80000000003 */
[----:B------:R-:W-:-:S04]  /*10b0*/  FFMA R20, R0, R3, RZ ;  /* 0x0000000300147223 */ /* 0x000fc800000000ff */
[----:B------:R-:W-:-:S04]  /*10c0*/  FFMA R23, R19, R20, R0 ;  /* 0x0000001413177223 */ /* 0x000fc80000000000 */
[----:B------:R-:W-:-:S04]  /*10d0*/  FFMA R20, R3, R23, R20 ;  /* 0x0000001703147223 */ /* 0x000fc80000000014 */
[----:B------:R-:W-:-:S04]  /*10e0*/  FFMA R19, R19, R20, R0 ;  /* 0x0000001413137223 */ /* 0x000fc80000000000 */
[----:B------:R-:W-:-:S05]  /*10f0*/  FFMA R0, R3, R19, R20 ;  /* 0x0000001303007223 */ /* 0x000fca0000000014 */
[----:B------:R-:W-:-:S04]  /*1100*/  SHF.R.U32.HI R9, RZ, 0x17, R0 ;  /* 0x00000017ff097819 */ /* 0x000fc80000011600 */
[----:B------:R-:W-:-:S04]  /*1110*/  LOP3.LUT R9, R9, 0xff, RZ, 0xc0, !PT ;  /* 0x000000ff09097812 */ /* 0x000fc800078ec0ff */
[----:B------:R-:W-:-:S05]  /*1120*/  IADD3 R22, PT, PT, R9, R21, RZ ;  /* 0x0000001509167210 */ /* 0x000fca0007ffe0ff */
[----:B------:R-:W-:-:S05]  /*1130*/  VIADD R9, R22, 0xffffffff ;  /* 0xffffffff16097836 */ /* 0x000fca0000000000 */
[----:B------:R-:W-:-:S13]  /*1140*/  ISETP.GE.U32.AND P1, PT, R9, 0xfe, PT ;  /* 0x000000fe0900780c */ /* 0x000fda0003f26070 */
[----:B------:R-:W-:Y:S05]  /*1150*/  @!P1 BRA `(.L_x_21) ;  /* 0x0000000000809947 */ /* 0x000fea0003800000 */
[----:B------:R-:W-:-:S13]  /*1160*/  ISETP.GT.AND P1, PT, R22, 0xfe, PT ;  /* 0x000000fe1600780c */ /* 0x000fda0003f24270 */
[----:B------:R-:W-:Y:S05]  /*1170*/  @P1 BRA `(.L_x_22) ;  /* 0x00000000006c1947 */ /* 0x000fea0003800000 */
[----:B------:R-:W-:-:S13]  /*1180*/  ISETP.GE.AND P1, PT, R22, 0x1, PT ;  /* 0x000000011600780c */ /* 0x000fda0003f26270 */
[----:B------:R-:W-:Y:S05]  /*1190*/  @P1 BRA `(.L_x_23) ;  /* 0x0000000000741947 */ /* 0x000fea0003800000 */
[----:B------:R-:W-:Y:S02]  /*11a0*/  ISETP.GE.AND P1, PT, R22, -0x18, PT ;  /* 0xffffffe81600780c */ /* 0x000fe40003f26270 */
[----:B------:R-:W-:-:S11]  /*11b0*/  LOP3.LUT R0, R0, 0x80000000, RZ, 0xc0, !PT ;  /* 0x8000000000007812 */ /* 0x000fd600078ec0ff */
[----:B------:R-:W-:Y:S05]  /*11c0*/  @!P1 BRA `(.L_x_23) ;  /* 0x0000000000689947 */ /* 0x000fea0003800000 */
[-CC-:B------:R-:W-:Y:S01]  /*11d0*/  FFMA.RZ R9, R3, R19.reuse, R20.reuse ;  /* 0x0000001303097223 */ /* 0x180fe2000000c014 */
[C---:B------:R-:W-:Y:S02]  /*11e0*/  ISETP.NE.AND P3, PT, R22.reuse, RZ, PT ;  /* 0x000000ff1600720c */ /* 0x040fe40003f65270 */
[C---:B------:R-:W-:Y:S02]  /*11f0*/  ISETP.NE.AND P2, PT, R22.reuse, RZ, PT ;  /* 0x000000ff1600720c */ /* 0x040fe40003f45270 */
[----:B------:R-:W-:Y:S01]  /*1200*/  LOP3.LUT R18, R9, 0x7fffff, RZ, 0xc0, !PT ;  /* 0x007fffff09127812 */ /* 0x000fe200078ec0ff */
[CCC-:B------:R-:W-:Y:S01]  /*1210*/  FFMA.RP R9, R3.reuse, R19.reuse, R20.reuse ;  /* 0x0000001303097223 */ /* 0x1c0fe20000008014 */
[----:B------:R-:W-:Y:S01]  /*1220*/  FFMA.RM R20, R3, R19, R20 ;  /* 0x0000001303147223 */ /* 0x000fe20000004014 */
[----:B------:R-:W-:Y:S01]  /*1230*/  VIADD R3, R22, 0x20 ;  /* 0x0000002016037836 */ /* 0x000fe20000000000 */
[----:B------:R-:W-:Y:S01]  /*1240*/  LOP3.LUT R18, R18, 0x800000, RZ, 0xfc, !PT ;  /* 0x0080000012127812 */ /* 0x000fe200078efcff */
[----:B------:R-:W-:-:S02]  /*1250*/  IMAD.MOV R19, RZ, RZ, -R22 ;  /* 0x000000ffff137224 */ /* 0x000fc400078e0a16 */
[----:B------:R-:W-:Y:S02]  /*1260*/  FSETP.NEU.FTZ.AND P1, PT, R9, R20, PT ;  /* 0x000000140900720b */ /* 0x000fe40003f3d000 */
[----:B------:R-:W-:Y:S02]  /*1270*/  SHF.L.U32 R3, R18, R3, RZ ;  /* 0x0000000312037219 */ /* 0x000fe400000006ff */
[----:B------:R-:W-:Y:S02]  /*1280*/  SEL R9, R19, RZ, P3 ;  /* 0x000000ff13097207 */ /* 0x000fe40001800000 */
[----:B------:R-:W-:Y:S02]  /*1290*/  ISETP.NE.AND P2, PT, R3, RZ, P2 ;  /* 0x000000ff0300720c */ /* 0x000fe40001745270 */
[----:B------:R-:W-:Y:S02]  /*12a0*/  SHF.R.U32.HI R9, RZ, R9, R18 ;  /* 0x00000009ff097219 */ /* 0x000fe40000011612 */
[----:B------:R-:W-:-:S02]  /*12b0*/  PLOP3.LUT P1, PT, P1, P2, PT, 0xf8, 0x8f ;  /* 0x00000000008f781c */ /* 0x000fc40000f25f70 */
[----:B------:R-:W-:Y:S02]  /*12c0*/  SHF.R.U32.HI R18, RZ, 0x1, R9 ;  /* 0x00000001ff127819 */ /* 0x000fe40000011609 */
[----:B------:R-:W-:-:S04]  /*12d0*/  SEL R3, RZ, 0x1, !P1 ;  /* 0x00000001ff037807 */ /* 0x000fc80004800000 */
[----:B------:R-:W-:-:S04]  /*12e0*/  LOP3.LUT R20, R3, 0x1, R18, 0xf8, !PT ;  /* 0x0000000103147812 */ /* 0x000fc800078ef812 */
[----:B------:R-:W-:-:S04]  /*12f0*/  LOP3.LUT R9, R20, R9, RZ, 0xc0, !PT ;  /* 0x0000000914097212 */ /* 0x000fc800078ec0ff */
[----:B------:R-:W-:-:S04]  /*1300*/  IADD3 R9, PT, PT, R18, R9, RZ ;  /* 0x0000000912097210 */ /* 0x000fc80007ffe0ff */
[----:B------:R-:W-:Y:S01]  /*1310*/  LOP3.LUT R0, R9, R0, RZ, 0xfc, !PT ;  /* 0x0000000009007212 */ /* 0x000fe200078efcff */
[----:B------:R-:W-:Y:S06]  /*1320*/  BRA `(.L_x_23) ;  /* 0x0000000000107947 */ /* 0x000fec0003800000 */
.L_x_22:
[----:B------:R-:W-:-:S04]  /*1330*/  LOP3.LUT R0, R0, 0x80000000, RZ, 0xc0, !PT ;  /* 0x8000000000007812 */ /* 0x000fc800078ec0ff */
[----:B------:R-:W-:Y:S01]  /*1340*/  LOP3.LUT R0, R0, 0x7f800000, RZ, 0xfc, !PT ;  /* 0x7f80000000007812 */ /* 0x000fe200078efcff */
[----:B------:R-:W-:Y:S06]  /*1350*/  BRA `(.L_x_23) ;  /* 0x0000000000047947 */ /* 0x000fec0003800000 */
.L_x_21:
[----:B------:R-:W-:-:S07]  /*1360*/  IMAD R0, R21, 0x800000, R0 ;  /* 0x0080000015007824 */ /* 0x000fce00078e0200 */
.L_x_23:
[----:B------:R-:W-:Y:S05]  /*1370*/  BSYNC.RECONVERGENT B2 ;  /* 0x0000000000027941 */ /* 0x000fea0003800200 */
.L_x_20:
[----:B------:R-:W-:Y:S05]  /*1380*/  BRA `(.L_x_24) ;  /* 0x0000000000207947 */ /* 0x000fea0003800000 */
.L_x_19:
[----:B------:R-:W-:-:S04]  /*1390*/  LOP3.LUT R0, R3, 0x80000000, R0, 0x48, !PT ;  /* 0x8000000003007812 */ /* 0x000fc800078e4800 */
[----:B------:R-:W-:Y:S01]  /*13a0*/  LOP3.LUT R0, R0, 0x7f800000, RZ, 0xfc, !PT ;  /* 0x7f80000000007812 */ /* 0x000fe200078efcff */
[----:B------:R-:W-:Y:S06]  /*13b0*/  BRA `(.L_x_24) ;  /* 0x0000000000147947 */ /* 0x000fec0003800000 */
.L_x_18:
[----:B------:R-:W-:Y:S01]  /*13c0*/  LOP3.LUT R0, R3, 0x80000000, R0, 0x48, !PT ;  /* 0x8000000003007812 */ /* 0x000fe200078e4800 */
[----:B------:R-:W-:Y:S06]  /*13d0*/  BRA `(.L_x_24) ;  /* 0x00000000000c7947 */ /* 0x000fec0003800000 */
.L_x_17:
[----:B------:R-:W0:Y:S01]  /*13e0*/  MUFU.RSQ R0, -QNAN ;  /* 0xffc0000000007908 */ /* 0x000e220000001400 */
[----:B------:R-:W-:Y:S05]  /*13f0*/  BRA `(.L_x_24) ;  /* 0x0000000000047947 */ /* 0x000fea0003800000 */
.L_x_16:
[----:B------:R-:W-:-:S07]  /*1400*/  FADD.FTZ R0, R0, R3 ;  /* 0x0000000300007221 */ /* 0x000fce0000010000 */
.L_x_24:
[----:B------:R-:W-:Y:S05]  /*1410*/  BSYNC.RECONVERGENT B1 ;  /* 0x0000000000017941 */ /* 0x000fea0003800200 */
.L_x_14:
[----:B------:R-:W-:-:S04]  /*1420*/  IMAD.MOV.U32 R9, RZ, RZ, 0x0 ;  /* 0x00000000ff097424 */ /* 0x000fc800078e00ff */
[----:B0-----:R-:W-:Y:S05]  /*1430*/  RET.REL.NODEC R8 `(_Z10mandelbrotyyiPh) ;  /* 0xffffffe808f07950 */ /* 0x001fea0003c3ffff */
.L_x_25:
[----:B------:R-:W-:-:S00]  /*1440*/  BRA `(.L_x_25) ;  /* 0xfffffffc00fc7947 */ /* 0x000fc0000383ffff */
[----:B------:R-:W-:-:S00]  /*1450*/  NOP ;  /* 0x0000000000007918 */ /* 0x000fc00000000000 */
        /* <DEDUP_REMOVED lines=10> */
.L_x_27:


//--------------------- .nv.shared.reserved.0     --------------------------
	.section	.nv.shared.reserved.0,"aw",@nobits
	.weak		__nv_reservedSMEM_offset_0_alias
	.size		__nv_reservedSMEM_offset_0_alias, 0, 64
	.other		__nv_reservedSMEM_offset_0_alias,@"STO_CUDA_RESERVED_SHARED STV_DEFAULT"
__nv_reservedSMEM_offset_0_alias:
	.zero		0
	.zero		64


//--------------------- .nv.constant0._Z10mandelbrotyyiPh --------------------------
	.section	.nv.constant0._Z10mandelbrotyyiPh,"a",@progbits
	.sectionflags	@""
	.align	4
.nv.constant0._Z10mandelbrotyyiPh:
	.zero		928


//--------------------- SYMBOLS --------------------------

	.type		.nv.reservedSmem.offset0,@object
	.size		.nv.reservedSmem.offset0,0x4
